	.headerflags	@"EF_CUDA_TEXMODE_UNIFIED EF_CUDA_64BIT_ADDRESS EF_CUDA_ACCELERATORS EF_CUDA_SM90 EF_CUDA_VIRTUAL_SM(EF_CUDA_SM90)"
	.elftype	@"ET_EXEC"


//--------------------- .nv.info                  --------------------------
	.section	.nv.info,"",@"SHT_CUDA_INFO"
	.align	4


	//----- nvinfo : EIATTR_REGCOUNT
	.align		4
        /*0000*/ 	.byte	0x04, 0x2f
        /*0002*/ 	.short	(.L_1 - .L_0)
	.align		4
.L_0:
        /*0004*/ 	.word	index@(triton_poi_fused__softmax_2)
        /*0008*/ 	.word	0x00000010


	//----- nvinfo : EIATTR_MIN_STACK_SIZE
	.align		4
.L_1:
        /*000c*/ 	.byte	0x04, 0x12
        /*000e*/ 	.short	(.L_3 - .L_2)
	.align		4
.L_2:
        /*0010*/ 	.word	index@(triton_poi_fused__softmax_2)
        /*0014*/ 	.word	0x00000000


	//----- nvinfo : EIATTR_FRAME_SIZE
	.align		4
.L_3:
        /*0018*/ 	.byte	0x04, 0x11
        /*001a*/ 	.short	(.L_5 - .L_4)
	.align		4
.L_4:
        /*001c*/ 	.word	index@(triton_poi_fused__softmax_2)
        /*0020*/ 	.word	0x00000000


	//----- nvinfo : EIATTR_MIN_STACK_SIZE
	.align		4
.L_5:
        /*0024*/ 	.byte	0x04, 0x12
        /*0026*/ 	.short	(.L_7 - .L_6)
	.align		4
.L_6:
        /*0028*/ 	.word	index@(triton_poi_fused__softmax_2)
        /*002c*/ 	.word	0x00000000
.L_7:


//--------------------- .nv.info.triton_poi_fused__softmax_2 --------------------------
	.section	.nv.info.triton_poi_fused__softmax_2,"",@"SHT_CUDA_INFO"
	.sectionflags	@""
	.align	4


	//----- nvinfo : EIATTR_CUDA_API_VERSION
	.align		4
        /*0000*/ 	.byte	0x04, 0x37
        /*0002*/ 	.short	(.L_9 - .L_8)
.L_8:
        /*0004*/ 	.word	0x0000007c


	//----- nvinfo : EIATTR_KPARAM_INFO
	.align		4
.L_9:
        /*0008*/ 	.byte	0x04, 0x17
        /*000a*/ 	.short	(.L_11 - .L_10)
.L_10:
        /*000c*/ 	.word	0x00000000
        /*0010*/ 	.short	0x0003
        /*0012*/ 	.short	0x0018
        /*0014*/ 	.byte	0x00, 0xf0, 0x11, 0x00


	//----- nvinfo : EIATTR_KPARAM_INFO
	.align		4
.L_11:
        /*0018*/ 	.byte	0x04, 0x17
        /*001a*/ 	.short	(.L_13 - .L_12)
.L_12:
        /*001c*/ 	.word	0x00000000
        /*0020*/ 	.short	0x0002
        /*0022*/ 	.short	0x0010
        /*0024*/ 	.byte	0x00, 0xf4, 0x21, 0x00


	//----- nvinfo : EIATTR_KPARAM_INFO
	.align		4
.L_13:
        /*0028*/ 	.byte	0x04, 0x17
        /*002a*/ 	.short	(.L_15 - .L_14)
.L_14:
        /*002c*/ 	.word	0x00000000
        /*0030*/ 	.short	0x0001
        /*0032*/ 	.short	0x0008
        /*0034*/ 	.byte	0x00, 0xf4, 0x21, 0x00


	//----- nvinfo : EIATTR_KPARAM_INFO
	.align		4
.L_15:
        /*0038*/ 	.byte	0x04, 0x17
        /*003a*/ 	.short	(.L_17 - .L_16)
.L_16:
        /*003c*/ 	.word	0x00000000
        /*0040*/ 	.short	0x0000
        /*0042*/ 	.short	0x0000
        /*0044*/ 	.byte	0x00, 0xf4, 0x21, 0x00


	//----- nvinfo : EIATTR_SPARSE_MMA_MASK
	.align		4
.L_17:
        /*0048*/ 	.byte	0x03, 0x50
        /*004a*/ 	.short	0x0000


	//----- nvinfo : EIATTR_MAXREG_COUNT
	.align		4
        /*004c*/ 	.byte	0x03, 0x1b
        /*004e*/ 	.short	0x00ff


	//----- nvinfo : EIATTR_EXIT_INSTR_OFFSETS
	.align		4
        /*0050*/ 	.byte	0x04, 0x1c
        /*0052*/ 	.short	(.L_19 - .L_18)


	//   ....[0]....
.L_18:
        /*0054*/ 	.word	0x00000380


	//   ....[1]....
        /*0058*/ 	.word	0x000003a0


	//----- nvinfo : EIATTR_REQNTID
	.align		4
.L_19:
        /*005c*/ 	.byte	0x04, 0x10
        /*005e*/ 	.short	(.L_21 - .L_20)
.L_20:
        /*0060*/ 	.word	0x00000080
        /*0064*/ 	.word	0x00000001
        /*0068*/ 	.word	0x00000001


	//----- nvinfo : EIATTR_CBANK_PARAM_SIZE
	.align		4
.L_21:
        /*006c*/ 	.byte	0x03, 0x19
        /*006e*/ 	.short	0x001c


	//----- nvinfo : EIATTR_PARAM_CBANK
	.align		4
        /*0070*/ 	.byte	0x04, 0x0a
        /*0072*/ 	.short	(.L_23 - .L_22)
	.align		4
.L_22:
        /*0074*/ 	.word	index@(.nv.constant0.triton_poi_fused__softmax_2)
        /*0078*/ 	.short	0x0210
        /*007a*/ 	.short	0x001c


	//----- nvinfo : EIATTR_SW_WAR
	.align		4
.L_23:
        /*007c*/ 	.byte	0x04, 0x36
        /*007e*/ 	.short	(.L_25 - .L_24)
.L_24:
        /*0080*/ 	.word	0x00000008
.L_25:


//--------------------- .nv.callgraph             --------------------------
	.section	.nv.callgraph,"",@"SHT_CUDA_CALLGRAPH"
	.align	4
	.sectionentsize	8
	.align		4
        /*0000*/ 	.word	0x00000000
	.align		4
        /*0004*/ 	.word	0xffffffff
	.align		4
        /*0008*/ 	.word	0x00000000
	.align		4
        /*000c*/ 	.word	0xfffffffe
	.align		4
        /*0010*/ 	.word	0x00000000
	.align		4
        /*0014*/ 	.word	0xfffffffd
	.align		4
        /*0018*/ 	.word	0x00000000
	.align		4
        /*001c*/ 	.word	0xfffffffc


//--------------------- .text.triton_poi_fused__softmax_2 --------------------------
	.section	.text.triton_poi_fused__softmax_2,"ax",@progbits
	.align	128
        .global         triton_poi_fused__softmax_2
        .type           triton_poi_fused__softmax_2,@function
        .size           triton_poi_fused__softmax_2,(.L_x_1 - triton_poi_fused__softmax_2)
        .other          triton_poi_fused__softmax_2,@"STO_CUDA_ENTRY STV_DEFAULT"
triton_poi_fused__softmax_2:
.text.triton_poi_fused__softmax_2:
[----:B------:R-:W0:Y:S02]  /*0000*/  LDC R1, c[0x0][0x28] ;  /* 0x00000a00ff017b82 */ /* 0x000e240000000800 */
[----:B------:R-:W1:Y:S01]  /*0010*/  S2R R0, SR_TID.X ;  /* 0x0000000000007919 */ /* 0x000e620000002100 */
[----:B------:R-:W2:Y:S01]  /*0020*/  LDC.64 R4, c[0x0][0x210] ;  /* 0x00008400ff047b82 */ /* 0x000ea20000000a00 */
[----:B------:R-:W-:Y:S01]  /*0030*/  CS2R R12, SRZ ;  /* 0x00000000000c7805 */ /* 0x000fe2000001ff00 */
[----:B------:R-:W-:Y:S01]  /*0040*/  ULDC.64 UR4, c[0x0][0x208] ;  /* 0x0000820000047ab9 */ /* 0x000fe20000000a00 */
[----:B------:R-:W3:Y:S05]  /*0050*/  S2R R9, SR_CTAID.X ;  /* 0x0000000000097919 */ /* 0x000eea0000002500 */
[----:B------:R-:W4:Y:S01]  /*0060*/  LDC.64 R2, c[0x0][0x218] ;  /* 0x00008600ff027b82 */ /* 0x000f220000000a00 */
[----:B-1----:R-:W-:-:S04]  /*0070*/  SHF.L.U32 R0, R0, 0x1, RZ ;  /* 0x0000000100007819 */ /* 0x002fc800000006ff */
[----:B------:R-:W-:Y:S02]  /*0080*/  LOP3.LUT R0, R0, 0xfe, RZ, 0xc0, !PT ;  /* 0x000000fe00007812 */ /* 0x000fe400078ec0ff */
[----:B---3--:R-:W-:Y:S02]  /*0090*/  SHF.R.S32.HI R6, RZ, 0x17, R9 ;  /* 0x00000017ff067819 */ /* 0x008fe40000011409 */
[----:B------:R-:W-:Y:S02]  /*00a0*/  LEA R9, R9, R0, 0x8 ;  /* 0x0000000009097211 */ /* 0x000fe400078e40ff */
[----:B------:R-:W-:Y:S02]  /*00b0*/  SGXT R0, R6, 0x1 ;  /* 0x000000010600781a */ /* 0x000fe40000000200 */
[C---:B------:R-:W-:Y:S01]  /*00c0*/  ISETP.GE.AND P6, PT, R9.reuse, 0x100, PT ;  /* 0x000001000900780c */ /* 0x040fe20003fc6270 */
[----:B--2---:R-:W-:Y:S01]  /*00d0*/  IMAD.WIDE R4, R9, 0x4, R4 ;  /* 0x0000000409047825 */ /* 0x004fe200078e0204 */
[----:B------:R-:W-:-:S02]  /*00e0*/  LEA.HI R6, R0, R9, RZ, 0x3 ;  /* 0x0000000900067211 */ /* 0x000fc400078f18ff */
[----:B------:R-:W-:Y:S02]  /*00f0*/  LEA.HI R0, R0, R9, RZ, 0x6 ;  /* 0x0000000900007211 */ /* 0x000fe400078f30ff */
[----:B------:R-:W-:Y:S02]  /*0100*/  LOP3.LUT R6, R6, 0xfffffff8, RZ, 0xc0, !PT ;  /* 0xfffffff806067812 */ /* 0x000fe400078ec0ff */
[----:B------:R-:W-:Y:S02]  /*0110*/  SHF.R.S32.HI R11, RZ, 0x6, R0 ;  /* 0x00000006ff0b7819 */ /* 0x000fe40000011400 */
[----:B------:R-:W-:Y:S02]  /*0120*/  IADD3 R0, R9, -R6, RZ ;  /* 0x8000000609007210 */ /* 0x000fe40007ffe0ff */
[----:B------:R-:W-:Y:S01]  /*0130*/  CS2R R8, SRZ ;  /* 0x0000000000087805 */ /* 0x000fe2000001ff00 */
[----:B------:R-:W1:Y:S01]  /*0140*/  LDC.64 R6, c[0x0][0x220] ;  /* 0x00008800ff067b82 */ /* 0x000e620000000a00 */
[----:B------:R-:W-:-:S04]  /*0150*/  LEA R11, R11, R0, 0x3 ;  /* 0x000000000b0b7211 */ /* 0x000fc800078e18ff */
[----:B------:R-:W2:Y:S01]  /*0160*/  @!P6 LDG.E.64 R8, desc[UR4][R4.64] ;  /* 0x000000040408e981 */ /* 0x000ea2000c1e1b00 */
[----:B----4-:R-:W-:-:S05]  /*0170*/  IMAD.WIDE R2, R11, 0x4, R2 ;  /* 0x000000040b027825 */ /* 0x010fca00078e0202 */
[----:B------:R-:W2:Y:S01]  /*0180*/  @!P6 LDG.E.EL.64 R12, desc[UR4][R2.64] ;  /* 0x00000004020ce981 */ /* 0x000ea2000c2e1b00 */
[----:B-1----:R-:W-:Y:S01]  /*0190*/  IMAD.WIDE R6, R11, 0x4, R6 ;  /* 0x000000040b067825 */ /* 0x002fe200078e0206 */
[----:B------:R-:W-:-:S06]  /*01a0*/  CS2R R10, SRZ ;  /* 0x00000000000a7805 */ /* 0x000fcc000001ff00 */
[----:B------:R-:W3:Y:S01]  /*01b0*/  @!P6 LDG.E.EL.64 R10, desc[UR4][R6.64] ;  /* 0x00000004060ae981 */ /* 0x000ee2000c2e1b00 */
[----:B--2---:R-:W-:Y:S01]  /*01c0*/  FADD R8, -R12, R8 ;  /* 0x000000080c087221 */ /* 0x004fe20000000100 */
[----:B------:R-:W-:-:S03]  /*01d0*/  FADD R9, -R13, R9 ;  /* 0x000000090d097221 */ /* 0x000fc60000000100 */
[----:B------:R-:W-:Y:S01]  /*01e0*/  FMUL R8, R8, 1.4426950216293334961 ;  /* 0x3fb8aa3b08087820 */ /* 0x000fe20000400000 */
[----:B------:R-:W-:-:S04]  /*01f0*/  FMUL R9, R9, 1.4426950216293334961 ;  /* 0x3fb8aa3b09097820 */ /* 0x000fc80000400000 */
[----:B------:R-:W-:Y:S02]  /*0200*/  FSETP.GEU.AND P2, PT, R8, -126, PT ;  /* 0xc2fc00000800780b */ /* 0x000fe40003f4e000 */
[----:B------:R-:W-:Y:S02]  /*0210*/  FSETP.GEU.AND P3, PT, R9, -126, PT ;  /* 0xc2fc00000900780b */ /* 0x000fe40003f6e000 */
[----:B---3--:R-:W-:Y:S02]  /*0220*/  FSETP.GT.AND P0, PT, |R10|, 8.50705917302346158658e+37, PT ;  /* 0x7e8000000a00780b */ /* 0x008fe40003f04200 */
[----:B------:R-:W-:-:S07]  /*0230*/  FSETP.GT.AND P1, PT, |R11|, 8.50705917302346158658e+37, PT ;  /* 0x7e8000000b00780b */ /* 0x000fce0003f24200 */
[----:B------:R-:W-:Y:S01]  /*0240*/  @!P2 FMUL R8, R8, 0.5 ;  /* 0x3f0000000808a820 */ /* 0x000fe20000400000 */
[C---:B------:R-:W-:Y:S01]  /*0250*/  FSETP.GEU.AND P4, PT, |R10|.reuse, 1.175494350822287508e-38, PT ;  /* 0x008000000a00780b */ /* 0x040fe20003f8e200 */
[----:B------:R-:W-:Y:S01]  /*0260*/  @!P3 FMUL R9, R9, 0.5 ;  /* 0x3f0000000909b820 */ /* 0x000fe20000400000 */
[C---:B------:R-:W-:Y:S01]  /*0270*/  FSETP.GEU.AND P5, PT, |R11|.reuse, 1.175494350822287508e-38, PT ;  /* 0x008000000b00780b */ /* 0x040fe20003fae200 */
[----:B------:R-:W1:Y:S08]  /*0280*/  MUFU.EX2 R0, R8 ;  /* 0x0000000800007308 */ /* 0x000e700000000800 */
[----:B------:R-:W2:Y:S01]  /*0290*/  MUFU.EX2 R2, R9 ;  /* 0x0000000900027308 */ /* 0x000ea20000000800 */
[----:B------:R-:W-:Y:S01]  /*02a0*/  @P0 FMUL R10, R10, 0.25 ;  /* 0x3e8000000a0a0820 */ /* 0x000fe20000400000 */
[----:B------:R-:W-:-:S03]  /*02b0*/  @P1 FMUL R11, R11, 0.25 ;  /* 0x3e8000000b0b1820 */ /* 0x000fc60000400000 */
[----:B------:R-:W-:Y:S01]  /*02c0*/  @!P4 FMUL R10, R10, 16777216 ;  /* 0x4b8000000a0ac820 */ /* 0x000fe20000400000 */
[----:B------:R-:W-:-:S03]  /*02d0*/  @!P5 FMUL R11, R11, 16777216 ;  /* 0x4b8000000b0bd820 */ /* 0x000fc60000400000 */
[----:B------:R-:W3:Y:S01]  /*02e0*/  MUFU.RCP R3, R10 ;  /* 0x0000000a00037308 */ /* 0x000ee20000001000 */
[----:B-1----:R-:W-:-:S07]  /*02f0*/  @!P2 FMUL R0, R0, R0 ;  /* 0x000000000000a220 */ /* 0x002fce0000400000 */
[----:B------:R-:W1:Y:S01]  /*0300*/  MUFU.RCP R7, R11 ;  /* 0x0000000b00077308 */ /* 0x000e620000001000 */
[----:B--2---:R-:W-:Y:S01]  /*0310*/  @!P3 FMUL R2, R2, R2 ;  /* 0x000000020202b220 */ /* 0x004fe20000400000 */
[----:B------:R-:W-:-:S03]  /*0320*/  @P0 FMUL R0, R0, 0.25 ;  /* 0x3e80000000000820 */ /* 0x000fc60000400000 */
[----:B------:R-:W-:Y:S01]  /*0330*/  @P1 FMUL R2, R2, 0.25 ;  /* 0x3e80000002021820 */ /* 0x000fe20000400000 */
[----:B------:R-:W-:-:S03]  /*0340*/  @!P4 FMUL R0, R0, 16777216 ;  /* 0x4b8000000000c820 */ /* 0x000fc60000400000 */
[----:B------:R-:W-:Y:S01]  /*0350*/  @!P5 FMUL R2, R2, 16777216 ;  /* 0x4b8000000202d820 */ /* 0x000fe20000400000 */
[----:B---3--:R-:W-:-:S03]  /*0360*/  FMUL R6, R3, R0 ;  /* 0x0000000003067220 */ /* 0x008fc60000400000 */
[----:B-1----:R-:W-:Y:S01]  /*0370*/  FMUL R7, R7, R2 ;  /* 0x0000000207077220 */ /* 0x002fe20000400000 */
[----:B------:R-:W-:Y:S06]  /*0380*/  @P6 EXIT ;  /* 0x000000000000694d */ /* 0x000fec0003800000 */
[----:B------:R-:W-:Y:S01]  /*0390*/  STG.E.64 desc[UR4][R4.64], R6 ;  /* 0x0000000604007986 */ /* 0x000fe2000c101b04 */
[----:B------:R-:W-:Y:S05]  /*03a0*/  EXIT ;  /* 0x000000000000794d */ /* 0x000fea0003800000 */
.L_x_0:
[----:B------:R-:W-:-:S00]  /*03b0*/  BRA `(.L_x_0) ;  /* 0xfffffffc00fc7947 */ /* 0x000fc0000383ffff */
[----:B------:R-:W-:-:S00]  /*03c0*/  NOP ;  /* 0x0000000000007918 */ /* 0x000fc00000000000 */
        /* <DEDUP_REMOVED lines=11> */
.L_x_1:


//--------------------- .nv.constant0.triton_poi_fused__softmax_2 --------------------------
	.section	.nv.constant0.triton_poi_fused__softmax_2,"a",@progbits
	.sectionflags	@""
	.align	4
.nv.constant0.triton_poi_fused__softmax_2:
	.zero		556
